//
// Generated by NVIDIA NVVM Compiler
//
// Compiler Build ID: CL-36424714
// Cuda compilation tools, release 13.0, V13.0.88
// Based on NVVM 20.0.0
//

.version 9.0
.target sm_100
.address_size 64

	// .globl	_Z20SmithWaterman_KernelPcPiS0_S0_Ps
.const .align 4 .b8 blossum50[2704] = {5, 0, 0, 0, 254, 255, 255, 255, 255, 255, 255, 255, 254, 255, 255, 255, 255, 255, 255, 255, 253, 255, 255, 255, 0, 0, 0, 0, 254, 255, 255, 255, 255, 255, 255, 255, 0, 0, 0, 0, 255, 255, 255, 255, 254, 255, 255, 255, 255, 255, 255, 255, 255, 255, 255, 255, 0, 0, 0, 0, 255, 255, 255, 255, 255, 255, 255, 255, 254, 255, 255, 255, 1, 0, 0, 0, 0, 0, 0, 0, 0, 0, 0, 0, 0, 0, 0, 0, 253, 255, 255, 255, 255, 255, 255, 255, 254, 255, 255, 255, 255, 255, 255, 255, 254, 255, 255, 255, 5, 0, 0, 0, 253, 255, 255, 255, 5, 0, 0, 0, 1, 0, 0, 0, 252, 255, 255, 255, 255, 255, 255, 255, 0, 0, 0, 0, 252, 255, 255, 255, 0, 0, 0, 0, 0, 0, 0, 0, 252, 255, 255, 255, 253, 255, 255, 255, 4, 0, 0, 0, 0, 0, 0, 0, 254, 255, 255, 255, 0, 0, 0, 0, 255, 255, 255, 255, 0, 0, 0, 0, 0, 0, 0, 0, 0, 0, 0, 0, 252, 255, 255, 255, 251, 255, 255, 255, 255, 255, 255, 255, 253, 255, 255, 255, 2, 0, 0, 0, 255, 255, 255, 255, 253, 255, 255, 255, 13, 0, 0, 0, 252, 255, 255, 255, 253, 255, 255, 255, 254, 255, 255, 255, 253, 255, 255, 255, 253, 255, 255, 255, 254, 255, 255, 255, 0, 0, 0, 0, 253, 255, 255, 255, 254, 255, 255, 255, 254, 255, 255, 255, 254, 255, 255, 255, 0, 0, 0, 0, 252, 255, 255, 255, 253, 255, 255, 255, 252, 255, 255, 255, 255, 255, 255, 255, 255, 255, 255, 255, 0, 0, 0, 0, 255, 255, 255, 255, 251, 255, 255, 255, 254, 255, 255, 255, 253, 255, 255, 255, 253, 255, 255, 255, 254, 255, 255, 255, 5, 0, 0, 0, 252, 255, 255, 255, 8, 0, 0, 0, 2, 0, 0, 0, 251, 255, 255, 255, 255, 255, 255, 255, 255, 255, 255, 255, 252, 255, 255, 255, 0, 0, 0, 0, 255, 255, 255, 255, 252, 255, 255, 255, 252, 255, 255, 255, 2, 0, 0, 0, 0, 0, 0, 0, 255, 255, 255, 255, 0, 0, 0, 0, 254, 255, 255, 255, 0, 0, 0, 0, 255, 255, 255, 255, 0, 0, 0, 0, 252, 255, 255, 255, 251, 255, 255, 255, 255, 255, 255, 255, 253, 255, 255, 255, 1, 0, 0, 0, 255, 255, 255, 255, 1, 0, 0, 0, 253, 255, 255, 255, 2, 0, 0, 0, 6, 0, 0, 0, 253, 255, 255, 255, 253, 255, 255, 255, 0, 0, 0, 0, 252, 255, 255, 255, 0, 0, 0, 0, 1, 0, 0, 0, 253, 255, 255, 255, 254, 255, 255, 255, 0, 0, 0, 0, 0, 0, 0, 0, 255, 255, 255, 255, 2, 0, 0, 0, 0, 0, 0, 0, 255, 255, 255, 255, 255, 255, 255, 255, 0, 0, 0, 0, 253, 255, 255, 255, 253, 255, 255, 255, 255, 255, 255, 255, 254, 255, 255, 255, 5, 0, 0, 0, 253, 255, 255, 255, 252, 255, 255, 255, 254, 255, 255, 255, 251, 255, 255, 255, 253, 255, 255, 255, 8, 0, 0, 0, 252, 255, 255, 255, 255, 255, 255, 255, 0, 0, 0, 0, 0, 0, 0, 0, 252, 255, 255, 255, 1, 0, 0, 0, 0, 0, 0, 0, 252, 255, 255, 255, 0, 0, 0, 0, 252, 255, 255, 255, 252, 255, 255, 255, 253, 255, 255, 255, 253, 255, 255, 255, 254, 255, 255, 255, 0, 0, 0, 0, 255, 255, 255, 255, 1, 0, 0, 0, 254, 255, 255, 255, 4, 0, 0, 0, 252, 255, 255, 255, 0, 0, 0, 0, 255, 255, 255, 255, 253, 255, 255, 255, 255, 255, 255, 255, 253, 255, 255, 255, 252, 255, 255, 255, 8, 0, 0, 0, 254, 255, 255, 255, 252, 255, 255, 255, 0, 0, 0, 0, 254, 255, 255, 255, 252, 255, 255, 255, 253, 255, 255, 255, 0, 0, 0, 0, 0, 0, 0, 0, 254, 255, 255, 255, 254, 255, 255, 255, 253, 255, 255, 255, 0, 0, 0, 0, 254, 255, 255, 255, 0, 0, 0, 0, 252, 255, 255, 255, 253, 255, 255, 255, 254, 255, 255, 255, 253, 255, 255, 255, 254, 255, 255, 255, 254, 255, 255, 255, 0, 0, 0, 0, 253, 255, 255, 255, 255, 255, 255, 255, 0, 0, 0, 0, 255, 255, 255, 255, 254, 255, 255, 255, 10, 0, 0, 0, 252, 255, 255, 255, 0, 0, 0, 0, 0, 0, 0, 0, 253, 255, 255, 255, 255, 255, 255, 255, 1, 0, 0, 0, 0, 0, 0, 0, 254, 255, 255, 255, 1, 0, 0, 0, 0, 0, 0, 0, 255, 255, 255, 255, 254, 255, 255, 255, 0, 0, 0, 0, 252, 255, 255, 255, 253, 255, 255, 255, 255, 255, 255, 255, 2, 0, 0, 0, 0, 0, 0, 0, 255, 255, 255, 255, 252, 255, 255, 255, 254, 255, 255, 255, 252, 255, 255, 255, 252, 255, 255, 255, 0, 0, 0, 0, 252, 255, 255, 255, 252, 255, 255, 255, 5, 0, 0, 0, 0, 0, 0, 0, 253, 255, 255, 255, 2, 0, 0, 0, 2, 0, 0, 0, 253, 255, 255, 255, 0, 0, 0, 0, 253, 255, 255, 255, 253, 255, 255, 255, 252, 255, 255, 255, 253, 255, 255, 255, 255, 255, 255, 255, 0, 0, 0, 0, 4, 0, 0, 0, 253, 255, 255, 255, 255, 255, 255, 255, 255, 255, 255, 255, 253, 255, 255, 255, 0, 0, 0, 0, 0, 0, 0, 0, 0, 0, 0, 0, 0, 0, 0, 0, 0, 0, 0, 0, 0, 0, 0, 0, 0, 0, 0, 0, 0, 0, 0, 0, 0, 0, 0, 0, 0, 0, 0, 0, 0, 0, 0, 0, 0, 0, 0, 0, 0, 0, 0, 0, 0, 0, 0, 0, 0, 0, 0, 0, 0, 0, 0, 0, 0, 0, 0, 0, 0, 0, 0, 0, 0, 0, 0, 0, 0, 0, 0, 0, 0, 0, 0, 0, 0, 0, 0, 0, 0, 0, 0, 0, 0, 0, 0, 0, 0, 0, 0, 0, 0, 0, 0, 0, 255, 255, 255, 255, 0, 0, 0, 0, 253, 255, 255, 255, 255, 255, 255, 255, 1, 0, 0, 0, 252, 255, 255, 255, 254, 255, 255, 255, 0, 0, 0, 0, 253, 255, 255, 255, 0, 0, 0, 0, 6, 0, 0, 0, 253, 255, 255, 255, 254, 255, 255, 255, 0, 0, 0, 0, 0, 0, 0, 0, 255, 255, 255, 255, 2, 0, 0, 0, 3, 0, 0, 0, 0, 0, 0, 0, 255, 255, 255, 255, 0, 0, 0, 0, 253, 255, 255, 255, 253, 255, 255, 255, 255, 255, 255, 255, 254, 255, 255, 255, 1, 0, 0, 0, 254, 255, 255, 255, 252, 255, 255, 255, 254, 255, 255, 255, 252, 255, 255, 255, 253, 255, 255, 255, 1, 0, 0, 0, 252, 255, 255, 255, 253, 255, 255, 255, 2, 0, 0, 0, 0, 0, 0, 0, 253, 255, 255, 255, 5, 0, 0, 0, 3, 0, 0, 0, 252, 255, 255, 255, 0, 0, 0, 0, 252, 255, 255, 255, 254, 255, 255, 255, 253, 255, 255, 255, 253, 255, 255, 255, 255, 255, 255, 255, 0, 0, 0, 0, 1, 0, 0, 0, 254, 255, 255, 255, 255, 255, 255, 255, 255, 255, 255, 255, 253, 255, 255, 255, 255, 255, 255, 255, 253, 255, 255, 255, 254, 255, 255, 255, 252, 255, 255, 255, 254, 255, 255, 255, 0, 0, 0, 0, 253, 255, 255, 255, 255, 255, 255, 255, 2, 0, 0, 0, 0, 0, 0, 0, 254, 255, 255, 255, 3, 0, 0, 0, 7, 0, 0, 0, 254, 255, 255, 255, 0, 0, 0, 0, 253, 255, 255, 255, 0, 0, 0, 0, 254, 255, 255, 255, 254, 255, 255, 255, 255, 255, 255, 255, 0, 0, 0, 0, 1, 0, 0, 0, 255, 255, 255, 255, 255, 255, 255, 255, 0, 0, 0, 0, 255, 255, 255, 255, 255, 255, 255, 255, 4, 0, 0, 0, 254, 255, 255, 255, 2, 0, 0, 0, 0, 0, 0, 0, 252, 255, 255, 255, 0, 0, 0, 0, 1, 0, 0, 0, 253, 255, 255, 255, 0, 0, 0, 0, 0, 0, 0, 0, 252, 255, 255, 255, 254, 255, 255, 255, 7, 0, 0, 0, 0, 0, 0, 0, 254, 255, 255, 255, 0, 0, 0, 0, 255, 255, 255, 255, 1, 0, 0, 0, 0, 0, 0, 0, 0, 0, 0, 0, 253, 255, 255, 255, 252, 255, 255, 255, 255, 255, 255, 255, 254, 255, 255, 255, 0, 0, 0, 0, 0, 0, 0, 0, 0, 0, 0, 0, 0, 0, 0, 0, 0, 0, 0, 0, 0, 0, 0, 0, 0, 0, 0, 0, 0, 0, 0, 0, 0, 0, 0, 0, 0, 0, 0, 0, 0, 0, 0, 0, 0, 0, 0, 0, 0, 0, 0, 0, 0, 0, 0, 0, 0, 0, 0, 0, 0, 0, 0, 0, 0, 0, 0, 0, 0, 0, 0, 0, 0, 0, 0, 0, 0, 0, 0, 0, 0, 0, 0, 0, 0, 0, 0, 0, 0, 0, 0, 0, 0, 0, 0, 0, 0, 0, 0, 0, 0, 0, 0, 0, 0, 0, 0, 0, 255, 255, 255, 255, 254, 255, 255, 255, 252, 255, 255, 255, 255, 255, 255, 255, 255, 255, 255, 255, 252, 255, 255, 255, 254, 255, 255, 255, 254, 255, 255, 255, 253, 255, 255, 255, 0, 0, 0, 0, 255, 255, 255, 255, 252, 255, 255, 255, 253, 255, 255, 255, 254, 255, 255, 255, 0, 0, 0, 0, 10, 0, 0, 0, 255, 255, 255, 255, 253, 255, 255, 255, 255, 255, 255, 255, 255, 255, 255, 255, 0, 0, 0, 0, 253, 255, 255, 255, 252, 255, 255, 255, 254, 255, 255, 255, 253, 255, 255, 255, 255, 255, 255, 255, 255, 255, 255, 255, 0, 0, 0, 0, 253, 255, 255, 255, 0, 0, 0, 0, 2, 0, 0, 0, 252, 255, 255, 255, 254, 255, 255, 255, 1, 0, 0, 0, 253, 255, 255, 255, 0, 0, 0, 0, 2, 0, 0, 0, 254, 255, 255, 255, 0, 0, 0, 0, 0, 0, 0, 0, 0, 0, 0, 0, 255, 255, 255, 255, 7, 0, 0, 0, 1, 0, 0, 0, 0, 0, 0, 0, 255, 255, 255, 255, 0, 0, 0, 0, 253, 255, 255, 255, 255, 255, 255, 255, 255, 255, 255, 255, 255, 255, 255, 255, 4, 0, 0, 0, 254, 255, 255, 255, 255, 255, 255, 255, 252, 255, 255, 255, 254, 255, 255, 255, 0, 0, 0, 0, 253, 255, 255, 255, 253, 255, 255, 255, 0, 0, 0, 0, 252, 255, 255, 255, 0, 0, 0, 0, 3, 0, 0, 0, 253, 255, 255, 255, 254, 255, 255, 255, 255, 255, 255, 255, 0, 0, 0, 0, 253, 255, 255, 255, 1, 0, 0, 0, 7, 0, 0, 0, 255, 255, 255, 255, 255, 255, 255, 255, 0, 0, 0, 0, 253, 255, 255, 255, 253, 255, 255, 255, 255, 255, 255, 255, 255, 255, 255, 255, 0, 0, 0, 0, 1, 0, 0, 0, 0, 0, 0, 0, 255, 255, 255, 255, 0, 0, 0, 0, 255, 255, 255, 255, 253, 255, 255, 255, 0, 0, 0, 0, 255, 255, 255, 255, 253, 255, 255, 255, 0, 0, 0, 0, 0, 0, 0, 0, 253, 255, 255, 255, 254, 255, 255, 255, 1, 0, 0, 0, 0, 0, 0, 0, 255, 255, 255, 255, 0, 0, 0, 0, 255, 255, 255, 255, 5, 0, 0, 0, 2, 0, 0, 0, 0, 0, 0, 0, 254, 255, 255, 255, 252, 255, 255, 255, 255, 255, 255, 255, 254, 255, 255, 255, 0, 0, 0, 0, 0, 0, 0, 0, 0, 0, 0, 0, 255, 255, 255, 255, 255, 255, 255, 255, 255, 255, 255, 255, 254, 255, 255, 255, 254, 255, 255, 255, 254, 255, 255, 255, 255, 255, 255, 255, 0, 0, 0, 0, 255, 255, 255, 255, 255, 255, 255, 255, 255, 255, 255, 255, 0, 0, 0, 0, 0, 0, 0, 0, 255, 255, 255, 255, 255, 255, 255, 255, 255, 255, 255, 255, 2, 0, 0, 0, 5, 0, 0, 0, 0, 0, 0, 0, 0, 0, 0, 0, 253, 255, 255, 255, 0, 0, 0, 0, 254, 255, 255, 255, 255, 255, 255, 255, 0, 0, 0, 0, 0, 0, 0, 0, 0, 0, 0, 0, 0, 0, 0, 0, 0, 0, 0, 0, 0, 0, 0, 0, 0, 0, 0, 0, 0, 0, 0, 0, 0, 0, 0, 0, 0, 0, 0, 0, 0, 0, 0, 0, 0, 0, 0, 0, 0, 0, 0, 0, 0, 0, 0, 0, 0, 0, 0, 0, 0, 0, 0, 0, 0, 0, 0, 0, 0, 0, 0, 0, 0, 0, 0, 0, 0, 0, 0, 0, 0, 0, 0, 0, 0, 0, 0, 0, 0, 0, 0, 0, 0, 0, 0, 0, 0, 0, 0, 0, 0, 0, 0, 0, 0, 0, 0, 0, 252, 255, 255, 255, 255, 255, 255, 255, 252, 255, 255, 255, 253, 255, 255, 255, 255, 255, 255, 255, 252, 255, 255, 255, 252, 255, 255, 255, 4, 0, 0, 0, 0, 0, 0, 0, 253, 255, 255, 255, 1, 0, 0, 0, 1, 0, 0, 0, 253, 255, 255, 255, 0, 0, 0, 0, 253, 255, 255, 255, 255, 255, 255, 255, 253, 255, 255, 255, 254, 255, 255, 255, 0, 0, 0, 0, 0, 0, 0, 0, 5, 0, 0, 0, 253, 255, 255, 255, 255, 255, 255, 255, 255, 255, 255, 255, 253, 255, 255, 255, 253, 255, 255, 255, 251, 255, 255, 255, 251, 255, 255, 255, 251, 255, 255, 255, 253, 255, 255, 255, 1, 0, 0, 0, 253, 255, 255, 255, 253, 255, 255, 255, 253, 255, 255, 255, 0, 0, 0, 0, 253, 255, 255, 255, 254, 255, 255, 255, 255, 255, 255, 255, 252, 255, 255, 255, 0, 0, 0, 0, 252, 255, 255, 255, 255, 255, 255, 255, 253, 255, 255, 255, 252, 255, 255, 255, 253, 255, 255, 255, 0, 0, 0, 0, 253, 255, 255, 255, 15, 0, 0, 0, 253, 255, 255, 255, 2, 0, 0, 0, 254, 255, 255, 255, 255, 255, 255, 255, 255, 255, 255, 255, 254, 255, 255, 255, 255, 255, 255, 255, 255, 255, 255, 255, 254, 255, 255, 255, 254, 255, 255, 255, 255, 255, 255, 255, 255, 255, 255, 255, 0, 0, 0, 0, 255, 255, 255, 255, 255, 255, 255, 255, 255, 255, 255, 255, 255, 255, 255, 255, 0, 0, 0, 0, 254, 255, 255, 255, 255, 255, 255, 255, 255, 255, 255, 255, 255, 255, 255, 255, 0, 0, 0, 0, 0, 0, 0, 0, 255, 255, 255, 255, 253, 255, 255, 255, 255, 255, 255, 255, 255, 255, 255, 255, 255, 255, 255, 255, 254, 255, 255, 255, 253, 255, 255, 255, 253, 255, 255, 255, 253, 255, 255, 255, 254, 255, 255, 255, 4, 0, 0, 0, 253, 255, 255, 255, 2, 0, 0, 0, 255, 255, 255, 255, 0, 0, 0, 0, 254, 255, 255, 255, 255, 255, 255, 255, 0, 0, 0, 0, 254, 255, 255, 255, 0, 0, 0, 0, 253, 255, 255, 255, 255, 255, 255, 255, 255, 255, 255, 255, 254, 255, 255, 255, 254, 255, 255, 255, 0, 0, 0, 0, 255, 255, 255, 255, 2, 0, 0, 0, 255, 255, 255, 255, 8, 0, 0, 0, 254, 255, 255, 255, 255, 255, 255, 255, 2, 0, 0, 0, 253, 255, 255, 255, 1, 0, 0, 0, 5, 0, 0, 0, 252, 255, 255, 255, 254, 255, 255, 255, 0, 0, 0, 0, 253, 255, 255, 255, 0, 0, 0, 0, 1, 0, 0, 0, 253, 255, 255, 255, 255, 255, 255, 255, 0, 0, 0, 0, 0, 0, 0, 0, 255, 255, 255, 255, 4, 0, 0, 0, 0, 0, 0, 0, 0, 0, 0, 0, 255, 255, 255, 255, 0, 0, 0, 0, 253, 255, 255, 255, 254, 255, 255, 255, 255, 255, 255, 255, 254, 255, 255, 255, 5};
.const .align 1 .b8 query[65] = {77, 80, 75, 65, 75, 84, 72, 83, 71, 65, 83, 75, 82, 70, 82, 75, 84, 71, 84, 71, 75, 73, 86, 82, 81, 75, 65, 78, 82, 82, 72, 76, 76, 69, 72, 75, 65, 84, 75, 82, 84, 82, 82, 76, 68, 71, 82, 84, 86, 86, 65, 80, 78, 68, 86, 75, 82, 86, 84, 75, 77, 76, 78, 71};
.const .align 4 .u32 query_len = 64;
.const .align 4 .u32 gap = 8;
// _ZZ20SmithWaterman_KernelPcPiS0_S0_PsE18database_character has been demoted
// _ZZ20SmithWaterman_KernelPcPiS0_S0_PsE6temp_1 has been demoted
// _ZZ20SmithWaterman_KernelPcPiS0_S0_PsE6temp_2 has been demoted

.visible .entry _Z20SmithWaterman_KernelPcPiS0_S0_Ps(
	.param .u64 .ptr .align 1 _Z20SmithWaterman_KernelPcPiS0_S0_Ps_param_0,
	.param .u64 .ptr .align 1 _Z20SmithWaterman_KernelPcPiS0_S0_Ps_param_1,
	.param .u64 .ptr .align 1 _Z20SmithWaterman_KernelPcPiS0_S0_Ps_param_2,
	.param .u64 .ptr .align 1 _Z20SmithWaterman_KernelPcPiS0_S0_Ps_param_3,
	.param .u64 .ptr .align 1 _Z20SmithWaterman_KernelPcPiS0_S0_Ps_param_4
)
{
	.reg .pred 	%p<13>;
	.reg .b16 	%rs<63>;
	.reg .b32 	%r<118>;
	.reg .b64 	%rd<58>;
	// demoted variable
	.shared .align 1 .b8 _ZZ20SmithWaterman_KernelPcPiS0_S0_PsE18database_character[64];
	// demoted variable
	.shared .align 2 .b8 _ZZ20SmithWaterman_KernelPcPiS0_S0_PsE6temp_1[512];
	// demoted variable
	.shared .align 2 .b8 _ZZ20SmithWaterman_KernelPcPiS0_S0_PsE6temp_2[512];
	ld.param.u64 	%rd5, [_Z20SmithWaterman_KernelPcPiS0_S0_Ps_param_0];
	ld.param.u64 	%rd6, [_Z20SmithWaterman_KernelPcPiS0_S0_Ps_param_2];
	ld.param.u64 	%rd7, [_Z20SmithWaterman_KernelPcPiS0_S0_Ps_param_3];
	ld.param.u64 	%rd8, [_Z20SmithWaterman_KernelPcPiS0_S0_Ps_param_4];
	cvta.to.global.u64 	%rd1, %rd8;
	cvta.to.global.u64 	%rd2, %rd5;
	cvta.to.global.u64 	%rd9, %rd6;
	cvta.to.global.u64 	%rd10, %rd7;
	mov.u32 	%r1, %tid.x;
	mov.u32 	%r22, %ctaid.x;
	mov.u32 	%r23, %ntid.x;
	mad.lo.s32 	%r2, %r22, %r23, %r1;
	mul.wide.s32 	%rd11, %r2, 4;
	add.s64 	%rd12, %rd10, %rd11;
	ld.global.u32 	%r3, [%rd12];
	add.s64 	%rd13, %rd9, %rd11;
	ld.global.u32 	%r4, [%rd13];
	ld.const.u32 	%r5, [query_len];
	and.b32  	%r24, %r5, 3;
	setp.eq.s32 	%p1, %r24, 0;
	@%p1 bra 	$L__BB0_7;
	setp.lt.s32 	%p2, %r3, 1;
	mov.b16 	%rs62, 0;
	@%p2 bra 	$L__BB0_13;
	mov.u32 	%r26, _ZZ20SmithWaterman_KernelPcPiS0_S0_PsE18database_character;
	add.s32 	%r6, %r26, %r1;
	mul.lo.s32 	%r7, %r5, %r2;
	shl.b32 	%r27, %r1, 3;
	mov.u32 	%r28, _ZZ20SmithWaterman_KernelPcPiS0_S0_PsE6temp_1;
	add.s32 	%r8, %r28, %r27;
	ld.const.u32 	%r9, [gap];
	mov.u32 	%r29, _ZZ20SmithWaterman_KernelPcPiS0_S0_PsE6temp_2;
	add.s32 	%r10, %r29, %r27;
	add.s32 	%r11, %r5, -1;
	mov.b16 	%rs62, 0;
	mov.b32 	%r116, 0;
	mov.u64 	%rd17, blossum50;
	mov.u64 	%rd22, query;
	cvt.s64.s32 	%rd26, %r7;
	mov.u16 	%rs57, %rs62;
$L__BB0_3:
	add.s32 	%r31, %r116, %r4;
	cvt.s64.s32 	%rd14, %r31;
	add.s64 	%rd15, %rd2, %rd14;
	ld.global.u8 	%rs20, [%rd15];
	cvt.u32.u16 	%r32, %rs20;
	cvt.s32.s8 	%r33, %r32;
	mul.wide.s32 	%rd16, %r33, 104;
	add.s64 	%rd18, %rd17, %rd16;
	add.s64 	%rd3, %rd18, -6760;
	mov.b32 	%r117, 0;
	mov.b16 	%rs58, 0;
	mov.u16 	%rs59, %rs58;
	mov.u16 	%rs60, %rs58;
$L__BB0_4:
	cvt.u32.u16 	%r34, %rs59;
	add.s32 	%r35, %r7, %r34;
	mul.wide.s32 	%rd19, %r35, 2;
	add.s64 	%rd20, %rd1, %rd19;
	ld.global.u16 	%rs25, [%rd20];
	cvt.u32.u16 	%r36, %rs60;
	cvt.u64.u16 	%rd21, %rs58;
	add.s64 	%rd23, %rd22, %rd21;
	ld.const.s8 	%r37, [%rd23];
	mul.wide.s32 	%rd24, %r37, 4;
	add.s64 	%rd25, %rd3, %rd24;
	ld.const.u32 	%r38, [%rd25+-260];
	add.s32 	%r39, %r38, %r36;
	setp.lt.s32 	%p3, %r39, 0;
	cvt.u16.u32 	%rs35, %r38;
	add.s16 	%rs36, %rs60, %rs35;
	cvt.s32.s16 	%r40, %rs36;
	selp.b32 	%r41, 0, %r40, %p3;
	and.b32  	%r42, %r117, 65535;
	sub.s32 	%r43, %r42, %r9;
	max.s32 	%r44, %r43, %r41;
	cvt.u32.u16 	%r45, %rs25;
	sub.s32 	%r46, %r45, %r9;
	cvt.s32.s16 	%r47, %r44;
	max.s32 	%r117, %r46, %r47;
	cvt.u16.u32 	%rs26, %r117;
	max.u16 	%rs62, %rs62, %rs26;
	add.s16 	%rs58, %rs58, 1;
	cvt.u64.u16 	%rd27, %rs59;
	add.s64 	%rd28, %rd26, %rd27;
	shl.b64 	%rd29, %rd28, 1;
	add.s64 	%rd30, %rd1, %rd29;
	st.global.u16 	[%rd30+2], %rs26;
	add.s16 	%rs59, %rs59, 2;
	cvt.u32.u16 	%r48, %rs58;
	setp.gt.s32 	%p4, %r11, %r48;
	mov.u16 	%rs60, %rs25;
	@%p4 bra 	$L__BB0_4;
	add.s16 	%rs57, %rs57, 1;
	cvt.u32.u16 	%r116, %rs57;
	setp.gt.s32 	%p5, %r3, %r116;
	@%p5 bra 	$L__BB0_3;
	st.shared.u8 	[%r6], %rs20;
	st.shared.u16 	[%r8], %rs25;
	st.shared.u16 	[%r10], %rs26;
	bra.uni 	$L__BB0_13;
$L__BB0_7:
	setp.lt.s32 	%p6, %r3, 1;
	mov.b16 	%rs62, 0;
	@%p6 bra 	$L__BB0_13;
	mul.lo.s32 	%r12, %r5, %r2;
	add.s32 	%r13, %r5, -1;
	mov.b16 	%rs62, 0;
	mov.b32 	%r114, 0;
	cvt.s64.s32 	%rd35, %r12;
	mov.u64 	%rd40, query;
	mov.u64 	%rd43, blossum50;
	ld.const.u32 	%r63, [gap];
	mov.u16 	%rs52, %rs62;
$L__BB0_9:
	add.s32 	%r51, %r114, %r4;
	cvt.s64.s32 	%rd31, %r51;
	add.s64 	%rd32, %rd2, %rd31;
	ld.global.u8 	%rs3, [%rd32];
	mov.b32 	%r115, 0;
	mov.b16 	%rs53, 0;
	mov.u16 	%rs54, %rs53;
$L__BB0_10:
	cvt.u32.u16 	%r52, %rs53;
	add.s32 	%r53, %r12, %r52;
	mul.wide.s32 	%rd33, %r53, 2;
	add.s64 	%rd34, %rd1, %rd33;
	ld.global.u16 	%rs7, [%rd34];
	cvt.u64.u16 	%rd36, %rs53;
	add.s64 	%rd37, %rd35, %rd36;
	shl.b64 	%rd38, %rd37, 1;
	add.s64 	%rd39, %rd1, %rd38;
	ld.global.u16 	%rs8, [%rd39+2];
	ld.global.u16 	%rs9, [%rd39+4];
	ld.global.u16 	%rs10, [%rd39+6];
	cvt.u32.u16 	%r54, %rs54;
	add.s64 	%rd41, %rd40, %rd36;
	ld.const.s8 	%r55, [%rd41];
	cvt.u32.u16 	%r56, %rs3;
	cvt.s32.s8 	%r57, %r56;
	mul.wide.s32 	%rd42, %r57, 104;
	add.s64 	%rd44, %rd43, %rd42;
	add.s64 	%rd45, %rd44, -6760;
	mul.wide.s32 	%rd46, %r55, 4;
	add.s64 	%rd47, %rd45, %rd46;
	ld.const.u32 	%r58, [%rd47+-260];
	add.s32 	%r59, %r58, %r54;
	setp.lt.s32 	%p7, %r59, 0;
	cvt.u16.u32 	%rs40, %r58;
	add.s16 	%rs41, %rs54, %rs40;
	cvt.s32.s16 	%r60, %rs41;
	selp.b32 	%r61, 0, %r60, %p7;
	and.b32  	%r62, %r115, 65535;
	sub.s32 	%r64, %r62, %r63;
	max.s32 	%r65, %r64, %r61;
	cvt.u32.u16 	%r66, %rs7;
	sub.s32 	%r67, %r66, %r63;
	cvt.s32.s16 	%r68, %r65;
	max.s32 	%r69, %r67, %r68;
	cvt.u16.u32 	%rs11, %r69;
	max.u16 	%rs42, %rs62, %rs11;
	ld.const.s8 	%r70, [%rd41+1];
	mul.wide.s32 	%rd48, %r70, 4;
	add.s64 	%rd49, %rd45, %rd48;
	ld.const.u32 	%r71, [%rd49+-260];
	add.s32 	%r72, %r71, %r66;
	setp.lt.s32 	%p8, %r72, 0;
	cvt.u16.u32 	%rs43, %r71;
	add.s16 	%rs44, %rs7, %rs43;
	cvt.s32.s16 	%r73, %rs44;
	selp.b32 	%r74, 0, %r73, %p8;
	and.b32  	%r75, %r69, 65535;
	sub.s32 	%r76, %r75, %r63;
	max.s32 	%r77, %r76, %r74;
	cvt.u32.u16 	%r78, %rs8;
	sub.s32 	%r79, %r78, %r63;
	cvt.s32.s16 	%r80, %r77;
	max.s32 	%r81, %r79, %r80;
	cvt.u16.u32 	%rs12, %r81;
	max.u16 	%rs45, %rs42, %rs12;
	ld.const.s8 	%r82, [%rd41+2];
	mul.wide.s32 	%rd50, %r82, 4;
	add.s64 	%rd51, %rd45, %rd50;
	ld.const.u32 	%r83, [%rd51+-260];
	add.s32 	%r84, %r83, %r78;
	setp.lt.s32 	%p9, %r84, 0;
	cvt.u16.u32 	%rs46, %r83;
	add.s16 	%rs47, %rs8, %rs46;
	cvt.s32.s16 	%r85, %rs47;
	selp.b32 	%r86, 0, %r85, %p9;
	and.b32  	%r87, %r81, 65535;
	sub.s32 	%r88, %r87, %r63;
	max.s32 	%r89, %r88, %r86;
	cvt.u32.u16 	%r90, %rs9;
	sub.s32 	%r91, %r90, %r63;
	cvt.s32.s16 	%r92, %r89;
	max.s32 	%r93, %r91, %r92;
	cvt.u16.u32 	%rs13, %r93;
	max.u16 	%rs48, %rs45, %rs13;
	ld.const.s8 	%r94, [%rd41+3];
	mul.wide.s32 	%rd52, %r94, 4;
	add.s64 	%rd53, %rd45, %rd52;
	ld.const.u32 	%r95, [%rd53+-260];
	add.s32 	%r96, %r95, %r90;
	setp.lt.s32 	%p10, %r96, 0;
	cvt.u16.u32 	%rs49, %r95;
	add.s16 	%rs50, %rs9, %rs49;
	cvt.s32.s16 	%r97, %rs50;
	selp.b32 	%r98, 0, %r97, %p10;
	and.b32  	%r99, %r93, 65535;
	sub.s32 	%r100, %r99, %r63;
	max.s32 	%r101, %r100, %r98;
	cvt.u32.u16 	%r102, %rs10;
	sub.s32 	%r103, %r102, %r63;
	cvt.s32.s16 	%r104, %r101;
	max.s32 	%r115, %r103, %r104;
	cvt.u16.u32 	%rs14, %r115;
	max.u16 	%rs62, %rs48, %rs14;
	add.s16 	%rs53, %rs53, 4;
	st.global.u16 	[%rd34], %rs11;
	st.global.u16 	[%rd34+2], %rs12;
	st.global.u16 	[%rd34+4], %rs13;
	st.global.u16 	[%rd39+6], %rs14;
	cvt.u32.u16 	%r105, %rs53;
	setp.gt.s32 	%p11, %r13, %r105;
	mov.u16 	%rs54, %rs10;
	@%p11 bra 	$L__BB0_10;
	add.s16 	%rs52, %rs52, 1;
	cvt.u32.u16 	%r114, %rs52;
	setp.gt.s32 	%p12, %r3, %r114;
	@%p12 bra 	$L__BB0_9;
	shl.b32 	%r106, %r1, 3;
	mov.u32 	%r107, _ZZ20SmithWaterman_KernelPcPiS0_S0_PsE6temp_1;
	add.s32 	%r108, %r107, %r106;
	mov.u32 	%r109, _ZZ20SmithWaterman_KernelPcPiS0_S0_PsE6temp_2;
	add.s32 	%r110, %r109, %r106;
	mov.u32 	%r111, _ZZ20SmithWaterman_KernelPcPiS0_S0_PsE18database_character;
	add.s32 	%r112, %r111, %r1;
	st.shared.u8 	[%r112], %rs3;
	st.shared.u16 	[%r108], %rs7;
	st.shared.u16 	[%r108+2], %rs8;
	st.shared.u16 	[%r108+4], %rs9;
	st.shared.u16 	[%r108+6], %rs10;
	st.shared.u16 	[%r110], %rs11;
	st.shared.u16 	[%r110+2], %rs12;
	st.shared.u16 	[%r110+4], %rs13;
	st.shared.u16 	[%r110+6], %rs14;
$L__BB0_13:
	ld.param.u64 	%rd57, [_Z20SmithWaterman_KernelPcPiS0_S0_Ps_param_1];
	cvta.to.global.u64 	%rd54, %rd57;
	cvt.u32.u16 	%r113, %rs62;
	mul.wide.s32 	%rd55, %r2, 4;
	add.s64 	%rd56, %rd54, %rd55;
	st.global.u32 	[%rd56], %r113;
	ret;

}


// ===== COMPILED SASS (sm_100) =====

	.target	sm_100

	.elftype	@"ET_EXEC"


//--------------------- .note.nv.tkinfo           --------------------------
	.section	.note.nv.tkinfo,"",@"SHT_NOTE"
	.sectionflags	@"SHF_NOTE_NV_TKINFO"
	.tkinfo
        /*0018*/ 	.word	0x00000002
        /*0030*/ 	.string	""
        /*0030*/ 	.string	"ptxas"
        /*0030*/ 	.string	"Cuda compilation tools, release 13.0, V13.0.88"
        /*0030*/ 	.string	"Build cuda_13.0.r13.0/compiler.36424714_0"
        /*0030*/ 	.string	"-arch sm_100 -m 64 "



//--------------------- .note.nv.cuinfo           --------------------------
	.section	.note.nv.cuinfo,"",@"SHT_NOTE"
	.sectionflags	@"SHF_NOTE_NV_CUINFO"
        /*0018*/ 	.short	0x0002
        /*001a*/ 	.short	0x0064
        /*001c*/ 	.short	0x0082
	.zero		2


//--------------------- .nv.info                  --------------------------
	.section	.nv.info,"",@"SHT_CUDA_INFO"
	.align	4


	//----- nvinfo : EIATTR_REGCOUNT
	.align		4
        /*0000*/ 	.byte	0x04, 0x2f
        /*0002*/ 	.short	(.L_5 - .L_4)
	.align		4
.L_4:
        /*0004*/ 	.word	index@(_Z20SmithWaterman_KernelPcPiS0_S0_Ps)
        /*0008*/ 	.word	0x00000020


	//----- nvinfo : EIATTR_FRAME_SIZE
	.align		4
.L_5:
        /*000c*/ 	.byte	0x04, 0x11
        /*000e*/ 	.short	(.L_7 - .L_6)
	.align		4
.L_6:
        /*0010*/ 	.word	index@(_Z20SmithWaterman_KernelPcPiS0_S0_Ps)
        /*0014*/ 	.word	0x00000000


	//----- nvinfo : EIATTR_MIN_STACK_SIZE
	.align		4
.L_7:
        /*0018*/ 	.byte	0x04, 0x12
        /*001a*/ 	.short	(.L_9 - .L_8)
	.align		4
.L_8:
        /*001c*/ 	.word	index@(_Z20SmithWaterman_KernelPcPiS0_S0_Ps)
        /*0020*/ 	.word	0x00000000
.L_9:


//--------------------- .nv.compat                --------------------------
	.section	.nv.compat,"",@"SHT_CUDA_COMPAT_INFO"
	.align	4
        /*0000*/ 	.byte	0x02, 0x09, 0x00, 0x00, 0x02, 0x02, 0x01, 0x00, 0x02, 0x05, 0x05, 0x00, 0x03, 0x07, 0x01, 0x01
        /*0010*/ 	.byte	0x02, 0x03, 0x00, 0x00, 0x02, 0x06, 0x01, 0x00, 0x04, 0x0b, 0x08, 0x00, 0x09, 0x00, 0x00, 0x00
        /*0020*/ 	.byte	0x00, 0x00, 0x00, 0x00


//--------------------- .nv.info._Z20SmithWaterman_KernelPcPiS0_S0_Ps --------------------------
	.section	.nv.info._Z20SmithWaterman_KernelPcPiS0_S0_Ps,"",@"SHT_CUDA_INFO"
	.sectionflags	@""
	.align	4


	//----- nvinfo : EIATTR_CUDA_API_VERSION
	.align		4
        /*0000*/ 	.byte	0x04, 0x37
        /*0002*/ 	.short	(.L_11 - .L_10)
.L_10:
        /*0004*/ 	.word	0x00000082


	//----- nvinfo : EIATTR_KPARAM_INFO
	.align		4
.L_11:
        /*0008*/ 	.byte	0x04, 0x17
        /*000a*/ 	.short	(.L_13 - .L_12)
.L_12:
        /*000c*/ 	.word	0x00000000
        /*0010*/ 	.short	0x0004
        /*0012*/ 	.short	0x0020
        /*0014*/ 	.byte	0x00, 0xf5, 0x21, 0x00


	//----- nvinfo : EIATTR_KPARAM_INFO
	.align		4
.L_13:
        /*0018*/ 	.byte	0x04, 0x17
        /*001a*/ 	.short	(.L_15 - .L_14)
.L_14:
        /*001c*/ 	.word	0x00000000
        /*0020*/ 	.short	0x0003
        /*0022*/ 	.short	0x0018
        /*0024*/ 	.byte	0x00, 0xf5, 0x21, 0x00


	//----- nvinfo : EIATTR_KPARAM_INFO
	.align		4
.L_15:
        /*0028*/ 	.byte	0x04, 0x17
        /*002a*/ 	.short	(.L_17 - .L_16)
.L_16:
        /*002c*/ 	.word	0x00000000
        /*0030*/ 	.short	0x0002
        /*0032*/ 	.short	0x0010
        /*0034*/ 	.byte	0x00, 0xf5, 0x21, 0x00


	//----- nvinfo : EIATTR_KPARAM_INFO
	.align		4
.L_17:
        /*0038*/ 	.byte	0x04, 0x17
        /*003a*/ 	.short	(.L_19 - .L_18)
.L_18:
        /*003c*/ 	.word	0x00000000
        /*0040*/ 	.short	0x0001
        /*0042*/ 	.short	0x0008
        /*0044*/ 	.byte	0x00, 0xf5, 0x21, 0x00


	//----- nvinfo : EIATTR_KPARAM_INFO
	.align		4
.L_19:
        /*0048*/ 	.byte	0x04, 0x17
        /*004a*/ 	.short	(.L_21 - .L_20)
.L_20:
        /*004c*/ 	.word	0x00000000
        /*0050*/ 	.short	0x0000
        /*0052*/ 	.short	0x0000
        /*0054*/ 	.byte	0x00, 0xf5, 0x21, 0x00


	//----- nvinfo : EIATTR_SPARSE_MMA_MASK
	.align		4
.L_21:
        /*0058*/ 	.byte	0x03, 0x50
        /*005a*/ 	.short	0x0000


	//----- nvinfo : EIATTR_MAXREG_COUNT
	.align		4
        /*005c*/ 	.byte	0x03, 0x1b
        /*005e*/ 	.short	0x00ff


	//----- nvinfo : EIATTR_MERCURY_ISA_VERSION
	.align		4
        /*0060*/ 	.byte	0x03, 0x5f
        /*0062*/ 	.short	0x0101


	//----- nvinfo : EIATTR_VRC_CTA_INIT_COUNT
	.align		4
        /*0064*/ 	.byte	0x02, 0x4a
	.zero		1
	.zero		1


	//----- nvinfo : EIATTR_EXIT_INSTR_OFFSETS
	.align		4
        /*0068*/ 	.byte	0x04, 0x1c
        /*006a*/ 	.short	(.L_23 - .L_22)


	//   ....[0]....
.L_22:
        /*006c*/ 	.word	0x00000d30


	//----- nvinfo : EIATTR_CRS_STACK_SIZE
	.align		4
.L_23:
        /*0070*/ 	.byte	0x04, 0x1e
        /*0072*/ 	.short	(.L_25 - .L_24)
.L_24:
        /*0074*/ 	.word	0x00000000


	//----- nvinfo : EIATTR_CBANK_PARAM_SIZE
	.align		4
.L_25:
        /*0078*/ 	.byte	0x03, 0x19
        /*007a*/ 	.short	0x0028


	//----- nvinfo : EIATTR_PARAM_CBANK
	.align		4
        /*007c*/ 	.byte	0x04, 0x0a
        /*007e*/ 	.short	(.L_27 - .L_26)
	.align		4
.L_26:
        /*0080*/ 	.word	index@(.nv.constant0._Z20SmithWaterman_KernelPcPiS0_S0_Ps)
        /*0084*/ 	.short	0x0380
        /*0086*/ 	.short	0x0028


	//----- nvinfo : EIATTR_SW_WAR
	.align		4
.L_27:
        /*0088*/ 	.byte	0x04, 0x36
        /*008a*/ 	.short	(.L_29 - .L_28)
.L_28:
        /*008c*/ 	.word	0x00000008
.L_29:


//--------------------- .nv.callgraph             --------------------------
	.section	.nv.callgraph,"",@"SHT_CUDA_CALLGRAPH"
	.align	4
	.sectionentsize	8
	.align		4
        /*0000*/ 	.word	0x00000000
	.align		4
        /*0004*/ 	.word	0xffffffff
	.align		4
        /*0008*/ 	.word	0x00000000
	.align		4
        /*000c*/ 	.word	0xfffffffe
	.align		4
        /*0010*/ 	.word	0x00000000
	.align		4
        /*0014*/ 	.word	0xfffffffd
	.align		4
        /*0018*/ 	.word	0x00000000
	.align		4
        /*001c*/ 	.word	0xfffffffc


//--------------------- .nv.constant3             --------------------------
	.section	.nv.constant3,"a",@progbits
	.align	4
.nv.constant3:
	.type		blossum50,@object
	.size		blossum50,(query - blossum50)
blossum50:
        /*0000*/ 	.byte	0x05, 0x00, 0x00, 0x00, 0xfe, 0xff, 0xff, 0xff, 0xff, 0xff, 0xff, 0xff, 0xfe, 0xff, 0xff, 0xff
        /* <DEDUP_REMOVED lines=168> */
	.type		query,@object
	.size		query,(.L_1 - query)
query:
        /*0a90*/ 	.byte	0x4d, 0x50, 0x4b, 0x41, 0x4b, 0x54, 0x48, 0x53, 0x47, 0x41, 0x53, 0x4b, 0x52, 0x46, 0x52, 0x4b
        /*0aa0*/ 	.byte	0x54, 0x47, 0x54, 0x47, 0x4b, 0x49, 0x56, 0x52, 0x51, 0x4b, 0x41, 0x4e, 0x52, 0x52, 0x48, 0x4c
        /*0ab0*/ 	.byte	0x4c, 0x45, 0x48, 0x4b, 0x41, 0x54, 0x4b, 0x52, 0x54, 0x52, 0x52, 0x4c, 0x44, 0x47, 0x52, 0x54
        /*0ac0*/ 	.byte	0x56, 0x56, 0x41, 0x50, 0x4e, 0x44, 0x56, 0x4b, 0x52, 0x56, 0x54, 0x4b, 0x4d, 0x4c, 0x4e, 0x47
        /*0ad0*/ 	.byte	0x00
.L_1:
	.zero		3
	.type		query_len,@object
	.size		query_len,(gap - query_len)
query_len:
        /*0ad4*/ 	.byte	0x40, 0x00, 0x00, 0x00
	.type		gap,@object
	.size		gap,(.L_3 - gap)
gap:
        /*0ad8*/ 	.byte	0x08, 0x00, 0x00, 0x00
.L_3:


//--------------------- .text._Z20SmithWaterman_KernelPcPiS0_S0_Ps --------------------------
	.section	.text._Z20SmithWaterman_KernelPcPiS0_S0_Ps,"ax",@progbits
	.align	128
        .global         _Z20SmithWaterman_KernelPcPiS0_S0_Ps
        .type           _Z20SmithWaterman_KernelPcPiS0_S0_Ps,@function
        .size           _Z20SmithWaterman_KernelPcPiS0_S0_Ps,(.L_x_10 - _Z20SmithWaterman_KernelPcPiS0_S0_Ps)
        .other          _Z20SmithWaterman_KernelPcPiS0_S0_Ps,@"STO_CUDA_ENTRY STV_DEFAULT"
_Z20SmithWaterman_KernelPcPiS0_S0_Ps:
.text._Z20SmithWaterman_KernelPcPiS0_S0_Ps:
[----:B------:R-:W-:Y:S01]  /*0000*/  LDC R1, c[0x0][0x37c] ;  /* 0x0000df00ff017b82 */ /* 0x000fe20000000800 */
[----:B------:R-:W0:Y:S07]  /*0010*/  S2R R9, SR_TID.X ;  /* 0x0000000000097919 */ /* 0x000e2e0000002100 */
[----:B------:R-:W0:Y:S01]  /*0020*/  S2UR UR4, SR_CTAID.X ;  /* 0x00000000000479c3 */ /* 0x000e220000002500 */
[----:B------:R-:W1:Y:S07]  /*0030*/  LDCU.64 UR8, c[0x0][0x358] ;  /* 0x00006b00ff0877ac */ /* 0x000e6e0008000a00 */
[----:B------:R-:W0:Y:S08]  /*0040*/  LDC R0, c[0x0][0x360] ;  /* 0x0000d800ff007b82 */ /* 0x000e300000000800 */
[----:B------:R-:W2:Y:S08]  /*0050*/  LDC.64 R4, c[0x0][0x398] ;  /* 0x0000e600ff047b82 */ /* 0x000eb00000000a00 */
[----:B------:R-:W3:Y:S01]  /*0060*/  LDC.64 R2, c[0x0][0x390] ;  /* 0x0000e400ff027b82 */ /* 0x000ee20000000a00 */
[----:B0-----:R-:W-:-:S07]  /*0070*/  IMAD R7, R0, UR4, R9 ;  /* 0x0000000400077c24 */ /* 0x001fce000f8e0209 */
[----:B------:R-:W0:Y:S01]  /*0080*/  LDC R8, c[0x3][0xad4] ;  /* 0x00c2b500ff087b82 */ /* 0x000e220000000800 */
[----:B--2---:R-:W-:-:S06]  /*0090*/  IMAD.WIDE R4, R7, 0x4, R4 ;  /* 0x0000000407047825 */ /* 0x004fcc00078e0204 */
[----:B-1----:R1:W5:Y:S01]  /*00a0*/  LDG.E R5, desc[UR8][R4.64] ;  /* 0x0000000804057981 */ /* 0x002362000c1e1900 */
[----:B---3--:R-:W-:-:S06]  /*00b0*/  IMAD.WIDE R2, R7, 0x4, R2 ;  /* 0x0000000407027825 */ /* 0x008fcc00078e0202 */
[----:B------:R1:W5:Y:S01]  /*00c0*/  LDG.E R3, desc[UR8][R2.64] ;  /* 0x0000000802037981 */ /* 0x000362000c1e1900 */
[----:B0-----:R-:W-:Y:S01]  /*00d0*/  LOP3.LUT P0, RZ, R8, 0x3, RZ, 0xc0, !PT ;  /* 0x0000000308ff7812 */ /* 0x001fe2000780c0ff */
[----:B------:R-:W-:-:S12]  /*00e0*/  BSSY.RECONVERGENT B0, `(.L_x_0) ;  /* 0x00000c0000007945 */ /* 0x000fd80003800200 */
[----:B-1----:R-:W-:Y:S05]  /*00f0*/  @!P0 BRA `(.L_x_1) ;  /* 0x00000004002c8947 */ /* 0x002fea0003800000 */
[----:B-----5:R-:W-:Y:S01]  /*0100*/  ISETP.GE.AND P0, PT, R5, 0x1, PT ;  /* 0x000000010500780c */ /* 0x020fe20003f06270 */
[----:B------:R-:W3:Y:S01]  /*0110*/  LDCU UR6, c[0x3][0xad8] ;  /* 0x00c15b00ff0677ac */ /* 0x000ee20008000800 */
[----:B------:R-:W-:Y:S01]  /*0120*/  PRMT R0, RZ, 0x7610, R0 ;  /* 0x00007610ff007816 */ /* 0x000fe20000000000 */
[----:B------:R-:W4:Y:S10]  /*0130*/  LDCU.64 UR10, c[0x0][0x3a0] ;  /* 0x00007400ff0a77ac */ /* 0x000f340008000a00 */
[----:B------:R-:W-:Y:S05]  /*0140*/  @!P0 BRA `(.L_x_2) ;  /* 0x0000000800e48947 */ /* 0x000fea0003800000 */
[----:B------:R-:W0:Y:S01]  /*0150*/  S2R R11, SR_CgaCtaId ;  /* 0x00000000000b7919 */ /* 0x000e220000008800 */
[----:B------:R-:W-:Y:S01]  /*0160*/  MOV R0, 0x400 ;  /* 0x0000040000007802 */ /* 0x000fe20000000f00 */
[----:B------:R-:W-:Y:S01]  /*0170*/  BSSY.RECONVERGENT B1, `(.L_x_3) ;  /* 0x000003f000017945 */ /* 0x000fe20003800200 */
[----:B------:R-:W-:Y:S01]  /*0180*/  IMAD R12, R7, R8, RZ ;  /* 0x00000008070c7224 */ /* 0x000fe200078e02ff */
[----:B------:R-:W-:Y:S01]  /*0190*/  PRMT R15, RZ, 0x7610, R15 ;  /* 0x00007610ff0f7816 */ /* 0x000fe2000000000f */
[----:B------:R-:W-:Y:S02]  /*01a0*/  VIADD R14, R8, 0xffffffff ;  /* 0xffffffff080e7836 */ /* 0x000fe40000000000 */
[C---:B------:R-:W-:Y:S02]  /*01b0*/  VIADD R6, R0.reuse, 0x240 ;  /* 0x0000024000067836 */ /* 0x040fe40000000000 */
[----:B------:R-:W-:Y:S02]  /*01c0*/  VIADD R2, R0, 0x40 ;  /* 0x0000004000027836 */ /* 0x000fe40000000000 */
[----:B------:R-:W-:Y:S01]  /*01d0*/  IMAD.MOV.U32 R8, RZ, RZ, RZ ;  /* 0x000000ffff087224 */ /* 0x000fe200078e00ff */
[----:B0-----:R-:W-:-:S02]  /*01e0*/  LEA R4, R11, R0, 0x18 ;  /* 0x000000000b047211 */ /* 0x001fc400078ec0ff */
[C---:B------:R-:W-:Y:S02]  /*01f0*/  LEA R0, R11.reuse, R6, 0x18 ;  /* 0x000000060b007211 */ /* 0x040fe400078ec0ff */
[----:B------:R-:W-:Y:S01]  /*0200*/  LEA R2, R11, R2, 0x18 ;  /* 0x000000020b027211 */ /* 0x000fe200078ec0ff */
[----:B------:R-:W-:Y:S02]  /*0210*/  IMAD.IADD R4, R4, 0x1, R9 ;  /* 0x0000000104047824 */ /* 0x000fe400078e0209 */
[C-C-:B------:R-:W-:Y:S01]  /*0220*/  IMAD R13, R9.reuse, 0x8, R0.reuse ;  /* 0x00000008090d7824 */ /* 0x140fe200078e0200 */
[----:B------:R-:W-:Y:S01]  /*0230*/  PRMT R0, RZ, 0x7610, R0 ;  /* 0x00007610ff007816 */ /* 0x000fe20000000000 */
[----:B------:R-:W-:-:S07]  /*0240*/  IMAD R6, R9, 0x8, R2 ;  /* 0x0000000809067824 */ /* 0x000fce00078e0202 */
.L_x_5:
[----:B0-----:R-:W0:Y:S01]  /*0250*/  LDCU.64 UR4, c[0x0][0x380] ;  /* 0x00007000ff0477ac */ /* 0x001e220008000a00 */
[----:B------:R-:W-:-:S05]  /*0260*/  IMAD.IADD R8, R3, 0x1, R8 ;  /* 0x0000000103087824 */ /* 0x000fca00078e0208 */
[----:B0-----:R-:W-:-:S04]  /*0270*/  IADD3 R10, P0, PT, R8, UR4, RZ ;  /* 0x00000004080a7c10 */ /* 0x001fc8000ff1e0ff */
[----:B------:R-:W-:Y:S02]  /*0280*/  LEA.HI.X.SX32 R11, R8, UR5, 0x1, P0 ;  /* 0x00000005080b7c11 */ /* 0x000fe400080f0eff */
[----:B------:R-:W0:Y:S03]  /*0290*/  LDC.64 R8, c[0x0][0x3a0] ;  /* 0x0000e800ff087b82 */ /* 0x000e260000000a00 */
[----:B------:R-:W2:Y:S01]  /*02a0*/  LDG.E.U8 R17, desc[UR8][R10.64] ;  /* 0x000000080a117981 */ /* 0x000ea2000c1e1100 */
[----:B------:R-:W-:Y:S01]  /*02b0*/  IMAD.MOV.U32 R19, RZ, RZ, 0x1a68 ;  /* 0x00001a68ff137424 */ /* 0x000fe200078e00ff */
[----:B------:R-:W-:Y:S01]  /*02c0*/  PRMT R16, RZ, 0x7610, R16 ;  /* 0x00007610ff107816 */ /* 0x000fe20000000010 */
[----:B------:R-:W-:Y:S01]  /*02d0*/  IMAD.MOV.U32 R20, RZ, RZ, RZ ;  /* 0x000000ffff147224 */ /* 0x000fe200078e00ff */
[----:B------:R-:W-:Y:S02]  /*02e0*/  PRMT R22, RZ, 0x7610, R22 ;  /* 0x00007610ff167816 */ /* 0x000fe40000000016 */
[----:B--2---:R-:W-:-:S05]  /*02f0*/  PRMT R18, R17, 0x8880, RZ ;  /* 0x0000888011127816 */ /* 0x004fca00000000ff */
[--C-:B------:R-:W-:Y:S01]  /*0300*/  IMAD R18, R18, 0x68, -R19.reuse ;  /* 0x0000006812127824 */ /* 0x100fe200078e0a13 */
[----:B0-----:R-:W-:-:S07]  /*0310*/  PRMT R19, RZ, 0x7610, R19 ;  /* 0x00007610ff137816 */ /* 0x001fce0000000013 */
.L_x_4:
[----:B------:R-:W-:-:S05]  /*0320*/  LOP3.LUT R23, R16, 0xffff, RZ, 0xc0, !PT ;  /* 0x0000ffff10177812 */ /* 0x000fca00078ec0ff */
[----:B0-----:R-:W-:-:S04]  /*0330*/  IMAD.IADD R11, R12, 0x1, R23 ;  /* 0x000000010c0b7824 */ /* 0x001fc800078e0217 */
[----:B------:R-:W-:-:S05]  /*0340*/  IMAD.WIDE R10, R11, 0x2, R8 ;  /* 0x000000020b0a7825 */ /* 0x000fca00078e0208 */
[----:B------:R0:W2:Y:S01]  /*0350*/  LDG.E.U16 R21, desc[UR8][R10.64] ;  /* 0x000000080a157981 */ /* 0x0000a2000c1e1500 */
[C---:B------:R-:W-:Y:S01]  /*0360*/  LOP3.LUT R24, R19.reuse, 0xffff, RZ, 0xc0, !PT ;  /* 0x0000ffff13187812 */ /* 0x040fe200078ec0ff */
[----:B------:R-:W-:Y:S01]  /*0370*/  VIADD R19, R19, 0x1 ;  /* 0x0000000113137836 */ /* 0x000fe20000000000 */
[----:B------:R-:W-:Y:S01]  /*0380*/  LOP3.LUT R2, R22, 0xffff, RZ, 0xc0, !PT ;  /* 0x0000ffff16027812 */ /* 0x000fe200078ec0ff */
[----:B------:R-:W-:Y:S01]  /*0390*/  VIADD R16, R16, 0x2 ;  /* 0x0000000210107836 */ /* 0x000fe20000000000 */
[----:B------:R-:W1:Y:S01]  /*03a0*/  LDC.S8 R25, c[0x3][R24+0xa90] ;  /* 0x00c2a40018197b82 */ /* 0x000e620000000200 */
[----:B0-----:R-:W-:Y:S01]  /*03b0*/  LOP3.LUT R11, R20, 0xffff, RZ, 0xc0, !PT ;  /* 0x0000ffff140b7812 */ /* 0x001fe200078ec0ff */
[----:B-1----:R-:W-:-:S06]  /*03c0*/  IMAD R25, R25, 0x4, R18 ;  /* 0x0000000419197824 */ /* 0x002fcc00078e0212 */
[----:B------:R-:W0:Y:S02]  /*03d0*/  LDC R25, c[0x3][R25+-0x104] ;  /* 0x00ffbf0019197b82 */ /* 0x000e240000000800 */
[----:B0-----:R-:W-:Y:S02]  /*03e0*/  IMAD.IADD R22, R25, 0x1, R22 ;  /* 0x0000000119167824 */ /* 0x001fe400078e0216 */
[----:B------:R-:W-:-:S03]  /*03f0*/  IMAD.IADD R2, R2, 0x1, R25 ;  /* 0x0000000102027824 */ /* 0x000fc600078e0219 */
[----:B------:R-:W-:Y:S02]  /*0400*/  PRMT R22, R22, 0x9910, RZ ;  /* 0x0000991016167816 */ /* 0x000fe400000000ff */
[----:B------:R-:W-:-:S03]  /*0410*/  ISETP.GE.AND P0, PT, R2, RZ, PT ;  /* 0x000000ff0200720c */ /* 0x000fc60003f06270 */
[----:B------:R-:W-:-:S05]  /*0420*/  IMAD.MOV.U32 R2, RZ, RZ, R22 ;  /* 0x000000ffff027224 */ /* 0x000fca00078e0016 */
[----:B------:R-:W-:Y:S02]  /*0430*/  SEL R2, R2, RZ, P0 ;  /* 0x000000ff02027207 */ /* 0x000fe40000000000 */
[C---:B------:R-:W-:Y:S02]  /*0440*/  IADD3 R23, P0, PT, R12.reuse, R23, RZ ;  /* 0x000000170c177210 */ /* 0x040fe40007f1e0ff */
[----:B---3--:R-:W-:Y:S02]  /*0450*/  VIADDMNMX R2, R11, -UR6, R2, !PT ;  /* 0x800000060b027c46 */ /* 0x008fe4000f800102 */
[----:B------:R-:W-:Y:S02]  /*0460*/  LEA.HI.X.SX32 R20, R12, RZ, 0x1, P0 ;  /* 0x000000ff0c147211 */ /* 0x000fe400000f0eff */
[----:B------:R-:W-:Y:S02]  /*0470*/  PRMT R2, R2, 0x9910, RZ ;  /* 0x0000991002027816 */ /* 0x000fe400000000ff */
[----:B----4-:R-:W-:-:S04]  /*0480*/  LEA R10, P0, R23, UR10, 0x1 ;  /* 0x0000000a170a7c11 */ /* 0x010fc8000f8008ff */
[----:B------:R-:W-:Y:S02]  /*0490*/  LEA.HI.X R11, R23, UR11, R20, 0x1, P0 ;  /* 0x0000000b170b7c11 */ /* 0x000fe400080f0c14 */
[----:B------:R-:W-:-:S04]  /*04a0*/  LOP3.LUT R23, R19, 0xffff, RZ, 0xc0, !PT ;  /* 0x0000ffff13177812 */ /* 0x000fc800078ec0ff */
[----:B------:R-:W-:Y:S02]  /*04b0*/  ISETP.GT.AND P0, PT, R14, R23, PT ;  /* 0x000000170e00720c */ /* 0x000fe40003f04270 */
[C---:B--2---:R-:W-:Y:S02]  /*04c0*/  VIADDMNMX R2, R21.reuse, -UR6, R2, !PT ;  /* 0x8000000615027c46 */ /* 0x044fe4000f800102 */
[----:B------:R-:W-:Y:S02]  /*04d0*/  PRMT R22, R21, 0x7610, R22 ;  /* 0x0000761015167816 */ /* 0x000fe40000000016 */
[----:B------:R-:W-:Y:S01]  /*04e0*/  VIMNMX.U16x2 R0, PT, PT, R0, R2, !PT ;  /* 0x0000000200007248 */ /* 0x000fe20007fe0200 */
[----:B------:R0:W-:Y:S01]  /*04f0*/  STG.E.U16 desc[UR8][R10.64+0x2], R2 ;  /* 0x000002020a007986 */ /* 0x0001e2000c101508 */
[----:B------:R-:W-:-:S05]  /*0500*/  IMAD.MOV.U32 R20, RZ, RZ, R2 ;  /* 0x000000ffff147224 */ /* 0x000fca00078e0002 */
[----:B------:R-:W-:Y:S05]  /*0510*/  @P0 BRA `(.L_x_4) ;  /* 0xfffffffc00800947 */ /* 0x000fea000383ffff */
[----:B------:R-:W-:-:S05]  /*0520*/  VIADD R15, R15, 0x1 ;  /* 0x000000010f0f7836 */ /* 0x000fca0000000000 */
[----:B------:R-:W-:-:S04]  /*0530*/  LOP3.LUT R8, R15, 0xffff, RZ, 0xc0, !PT ;  /* 0x0000ffff0f087812 */ /* 0x000fc800078ec0ff */
[----:B------:R-:W-:-:S13]  /*0540*/  ISETP.GT.AND P0, PT, R5, R8, PT ;  /* 0x000000080500720c */ /* 0x000fda0003f04270 */
[----:B------:R-:W-:Y:S05]  /*0550*/  @P0 BRA `(.L_x_5) ;  /* 0xfffffffc003c0947 */ /* 0x000fea000383ffff */
[----:B------:R-:W-:Y:S05]  /*0560*/  BSYNC.RECONVERGENT B1 ;  /* 0x0000000000017941 */ /* 0x000fea0003800200 */
.L_x_3:
[----:B------:R1:W-:Y:S04]  /*0570*/  STS.U8 [R4], R17 ;  /* 0x0000001104007388 */ /* 0x0003e80000000000 */
[----:B------:R1:W-:Y:S04]  /*0580*/  STS.U16 [R6], R21 ;  /* 0x0000001506007388 */ /* 0x0003e80000000400 */
[----:B------:R1:W-:Y:S01]  /*0590*/  STS.U16 [R13], R2 ;  /* 0x000000020d007388 */ /* 0x0003e20000000400 */
[----:B------:R-:W-:Y:S05]  /*05a0*/  BRA `(.L_x_2) ;  /* 0x0000000400cc7947 */ /* 0x000fea0003800000 */
.L_x_1:
[----:B-----5:R-:W-:Y:S01]  /*05b0*/  ISETP.GE.AND P0, PT, R5, 0x1, PT ;  /* 0x000000010500780c */ /* 0x020fe20003f06270 */
[----:B------:R-:W0:Y:S01]  /*05c0*/  LDCU UR12, c[0x3][0xad8] ;  /* 0x00c15b00ff0c77ac */ /* 0x000e220008000800 */
[----:B------:R-:W-:Y:S01]  /*05d0*/  PRMT R0, RZ, 0x7610, R0 ;  /* 0x00007610ff007816 */ /* 0x000fe20000000000 */
[----:B------:R-:W1:Y:S10]  /*05e0*/  LDCU.64 UR10, c[0x0][0x3a0] ;  /* 0x00007400ff0a77ac */ /* 0x000e740008000a00 */
[----:B------:R-:W-:Y:S05]  /*05f0*/  @!P0 BRA `(.L_x_2) ;  /* 0x0000000400b88947 */ /* 0x000fea0003800000 */
[----:B------:R-:W-:Y:S01]  /*0600*/  BSSY.RECONVERGENT B1, `(.L_x_6) ;  /* 0x000005d000017945 */ /* 0x000fe20003800200 */
[----:B------:R-:W-:Y:S01]  /*0610*/  IMAD R14, R7, R8, RZ ;  /* 0x00000008070e7224 */ /* 0x000fe200078e02ff */
[----:B------:R-:W-:Y:S01]  /*0620*/  PRMT R16, RZ, 0x7610, R16 ;  /* 0x00007610ff107816 */ /* 0x000fe20000000010 */
[----:B------:R-:W-:Y:S01]  /*0630*/  VIADD R15, R8, 0xffffffff ;  /* 0xffffffff080f7836 */ /* 0x000fe20000000000 */
[----:B------:R-:W-:Y:S01]  /*0640*/  PRMT R0, RZ, 0x7610, R0 ;  /* 0x00007610ff007816 */ /* 0x000fe20000000000 */
[----:B------:R-:W-:-:S07]  /*0650*/  IMAD.MOV.U32 R10, RZ, RZ, RZ ;  /* 0x000000ffff0a7224 */ /* 0x000fce00078e00ff */
.L_x_8:
[----:B------:R-:W2:Y:S01]  /*0660*/  LDCU.64 UR4, c[0x0][0x380] ;  /* 0x00007000ff0477ac */ /* 0x000ea20008000a00 */
[----:B------:R-:W-:-:S05]  /*0670*/  IMAD.IADD R2, R3, 0x1, R10 ;  /* 0x0000000103027824 */ /* 0x000fca00078e020a */
[----:B--2---:R-:W-:-:S04]  /*0680*/  IADD3 R10, P0, PT, R2, UR4, RZ ;  /* 0x00000004020a7c10 */ /* 0x004fc8000ff1e0ff */
[----:B------:R-:W-:-:S05]  /*0690*/  LEA.HI.X.SX32 R11, R2, UR5, 0x1, P0 ;  /* 0x00000005020b7c11 */ /* 0x000fca00080f0eff */
[----:B------:R2:W5:Y:S01]  /*06a0*/  LDG.E.U8 R18, desc[UR8][R10.64] ;  /* 0x000000080a127981 */ /* 0x000562000c1e1100 */
[----:B------:R-:W-:Y:S01]  /*06b0*/  IMAD.MOV.U32 R20, RZ, RZ, RZ ;  /* 0x000000ffff147224 */ /* 0x000fe200078e00ff */
[----:B------:R-:W-:Y:S02]  /*06c0*/  PRMT R19, RZ, 0x7610, R19 ;  /* 0x00007610ff137816 */ /* 0x000fe40000000013 */
[----:B------:R-:W-:-:S07]  /*06d0*/  PRMT R17, RZ, 0x7610, R17 ;  /* 0x00007610ff117816 */ /* 0x000fce0000000011 */
.L_x_7:
[----:B0-2---:R-:W2:Y:S01]  /*06e0*/  LDC.64 R10, c[0x0][0x3a0] ;  /* 0x0000e800ff0a7b82 */ /* 0x005ea20000000a00 */
[----:B------:R-:W-:-:S05]  /*06f0*/  LOP3.LUT R25, R19, 0xffff, RZ, 0xc0, !PT ;  /* 0x0000ffff13197812 */ /* 0x000fca00078ec0ff */
[C---:B------:R-:W-:Y:S01]  /*0700*/  IMAD.IADD R13, R14.reuse, 0x1, R25 ;  /* 0x000000010e0d7824 */ /* 0x040fe200078e0219 */
[----:B------:R-:W-:-:S03]  /*0710*/  IADD3 R2, P0, PT, R14, R25, RZ ;  /* 0x000000190e027210 */ /* 0x000fc60007f1e0ff */
[----:B--2---:R-:W-:-:S05]  /*0720*/  IMAD.WIDE R10, R13, 0x2, R10 ;  /* 0x000000020d0a7825 */ /* 0x004fca00078e020a */
[----:B------:R-:W2:Y:S01]  /*0730*/  LDG.E.U16 R21, desc[UR8][R10.64] ;  /* 0x000000080a157981 */ /* 0x000ea2000c1e1500 */
[----:B------:R-:W-:Y:S02]  /*0740*/  LEA.HI.X.SX32 R13, R14, RZ, 0x1, P0 ;  /* 0x000000ff0e0d7211 */ /* 0x000fe400000f0eff */
[----:B-1----:R-:W-:-:S04]  /*0750*/  LEA R12, P0, R2, UR10, 0x1 ;  /* 0x0000000a020c7c11 */ /* 0x002fc8000f8008ff */
[----:B------:R-:W-:-:S05]  /*0760*/  LEA.HI.X R13, R2, UR11, R13, 0x1, P0 ;  /* 0x0000000b020d7c11 */ /* 0x000fca00080f0c0d */
[----:B------:R-:W3:Y:S04]  /*0770*/  LDG.E.U16 R22, desc[UR8][R12.64+0x2] ;  /* 0x000002080c167981 */ /* 0x000ee8000c1e1500 */
[----:B------:R-:W4:Y:S04]  /*0780*/  LDG.E.U16 R23, desc[UR8][R12.64+0x4] ;  /* 0x000004080c177981 */ /* 0x000f28000c1e1500 */
[----:B------:R-:W4:Y:S01]  /*0790*/  LDG.E.U16 R24, desc[UR8][R12.64+0x6] ;  /* 0x000006080c187981 */ /* 0x000f22000c1e1500 */
[----:B------:R-:W1:Y:S01]  /*07a0*/  LDC.S8 R27, c[0x3][R25+0xa90] ;  /* 0x00c2a400191b7b82 */ /* 0x000e620000000200 */
[----:B-----5:R-:W-:Y:S01]  /*07b0*/  PRMT R2, R18, 0x8880, RZ ;  /* 0x0000888012027816 */ /* 0x020fe200000000ff */
[----:B------:R-:W-:Y:S01]  /*07c0*/  IMAD.MOV.U32 R29, RZ, RZ, 0x1a68 ;  /* 0x00001a68ff1d7424 */ /* 0x000fe200078e00ff */
[----:B------:R-:W-:Y:S01]  /*07d0*/  LOP3.LUT R8, R17, 0xffff, RZ, 0xc0, !PT ;  /* 0x0000ffff11087812 */ /* 0x000fe200078ec0ff */
[----:B------:R-:W-:-:S02]  /*07e0*/  VIADD R19, R19, 0x4 ;  /* 0x0000000413137836 */ /* 0x000fc40000000000 */
[----:B------:R-:W-:Y:S02]  /*07f0*/  IMAD R2, R2, 0x68, -R29 ;  /* 0x0000006802027824 */ /* 0x000fe400078e0a1d */
[----:B------:R-:W0:Y:S02]  /*0800*/  LDC.S8 R29, c[0x3][R25+0xa91] ;  /* 0x00c2a440191d7b82 */ /* 0x000e240000000200 */
[----:B-1----:R-:W-:-:S06]  /*0810*/  IMAD R26, R27, 0x4, R2 ;  /* 0x000000041b1a7824 */ /* 0x002fcc00078e0202 */
[----:B------:R-:W1:Y:S01]  /*0820*/  LDC.S8 R27, c[0x3][R25+0xa92] ;  /* 0x00c2a480191b7b82 */ /* 0x000e620000000200 */
[----:B0-----:R-:W-:-:S07]  /*0830*/  IMAD R4, R29, 0x4, R2 ;  /* 0x000000041d047824 */ /* 0x001fce00078e0202 */
[----:B------:R-:W0:Y:S08]  /*0840*/  LDC R6, c[0x3][R26+-0x104] ;  /* 0x00ffbf001a067b82 */ /* 0x000e300000000800 */
[----:B------:R-:W2:Y:S08]  /*0850*/  LDC R4, c[0x3][R4+-0x104] ;  /* 0x00ffbf0004047b82 */ /* 0x000eb00000000800 */
[----:B------:R-:W0:Y:S01]  /*0860*/  LDC.S8 R29, c[0x3][R25+0xa93] ;  /* 0x00c2a4c0191d7b82 */ /* 0x000e220000000200 */
[----:B-1----:R-:W-:-:S07]  /*0870*/  IMAD R27, R27, 0x4, R2 ;  /* 0x000000041b1b7824 */ /* 0x002fce00078e0202 */
[----:B------:R-:W3:Y:S01]  /*0880*/  LDC R27, c[0x3][R27+-0x104] ;  /* 0x00ffbf001b1b7b82 */ /* 0x000ee20000000800 */
[----:B0-----:R-:W-:Y:S02]  /*0890*/  IMAD.IADD R17, R6, 0x1, R17 ;  /* 0x0000000106117824 */ /* 0x001fe400078e0211 */
[----:B------:R-:W-:Y:S02]  /*08a0*/  IMAD.IADD R8, R8, 0x1, R6 ;  /* 0x0000000108087824 */ /* 0x000fe400078e0206 */
[----:B------:R-:W-:Y:S01]  /*08b0*/  IMAD R6, R29, 0x4, R2 ;  /* 0x000000041d067824 */ /* 0x000fe200078e0202 */
[----:B------:R-:W-:Y:S02]  /*08c0*/  PRMT R17, R17, 0x9910, RZ ;  /* 0x0000991011117816 */ /* 0x000fe400000000ff */
[----:B------:R-:W-:-:S03]  /*08d0*/  ISETP.GE.AND P0, PT, R8, RZ, PT ;  /* 0x000000ff0800720c */ /* 0x000fc60003f06270 */
[----:B------:R-:W4:Y:S01]  /*08e0*/  LDC R6, c[0x3][R6+-0x104] ;  /* 0x00ffbf0006067b82 */ /* 0x000f220000000800 */
[----:B------:R-:W-:Y:S01]  /*08f0*/  IMAD.MOV.U32 R2, RZ, RZ, R17 ;  /* 0x000000ffff027224 */ /* 0x000fe200078e0011 */
[----:B------:R-:W-:Y:S02]  /*0900*/  LOP3.LUT R17, R20, 0xffff, RZ, 0xc0, !PT ;  /* 0x0000ffff14117812 */ /* 0x000fe400078ec0ff */
[----:B------:R-:W-:Y:S02]  /*0910*/  LOP3.LUT R20, R19, 0xffff, RZ, 0xc0, !PT ;  /* 0x0000ffff13147812 */ /* 0x000fe400078ec0ff */
[----:B------:R-:W-:-:S04]  /*0920*/  SEL R2, R2, RZ, P0 ;  /* 0x000000ff02027207 */ /* 0x000fc80000000000 */
[----:B------:R-:W-:-:S04]  /*0930*/  VIADDMNMX R2, R17, -UR12, R2, !PT ;  /* 0x8000000c11027c46 */ /* 0x000fc8000f800102 */
[----:B------:R-:W-:Y:S01]  /*0940*/  PRMT R2, R2, 0x9910, RZ ;  /* 0x0000991002027816 */ /* 0x000fe200000000ff */
[----:B--2---:R-:W-:-:S03]  /*0950*/  IMAD.IADD R8, R21, 0x1, R4 ;  /* 0x0000000115087824 */ /* 0x004fc600078e0204 */
[----:B------:R-:W-:Y:S02]  /*0960*/  VIADDMNMX R2, R21, -UR12, R2, !PT ;  /* 0x8000000c15027c46 */ /* 0x000fe4000f800102 */
[----:B------:R-:W-:-:S03]  /*0970*/  PRMT R17, R8, 0x9910, RZ ;  /* 0x0000991008117816 */ /* 0x000fc600000000ff */
[----:B------:R0:W-:Y:S01]  /*0980*/  STG.E.U16 desc[UR8][R10.64], R2 ;  /* 0x000000020a007986 */ /* 0x0001e2000c101508 */
[----:B------:R-:W-:Y:S01]  /*0990*/  ISETP.GE.AND P0, PT, R8, RZ, PT ;  /* 0x000000ff0800720c */ /* 0x000fe20003f06270 */
[----:B------:R-:W-:Y:S01]  /*09a0*/  IMAD.MOV.U32 R8, RZ, RZ, R17 ;  /* 0x000000ffff087224 */ /* 0x000fe200078e0011 */
[----:B------:R-:W-:Y:S01]  /*09b0*/  LOP3.LUT R17, R2, 0xffff, RZ, 0xc0, !PT ;  /* 0x0000ffff02117812 */ /* 0x000fe200078ec0ff */
[----:B---3--:R-:W-:-:S03]  /*09c0*/  IMAD.IADD R27, R22, 0x1, R27 ;  /* 0x00000001161b7824 */ /* 0x008fc600078e021b */
[----:B------:R-:W-:Y:S02]  /*09d0*/  SEL R8, R8, RZ, P0 ;  /* 0x000000ff08087207 */ /* 0x000fe40000000000 */
[----:B------:R-:W-:Y:S02]  /*09e0*/  ISETP.GE.AND P0, PT, R27, RZ, PT ;  /* 0x000000ff1b00720c */ /* 0x000fe40003f06270 */
[----:B------:R-:W-:-:S04]  /*09f0*/  VIADDMNMX R8, R17, -UR12, R8, !PT ;  /* 0x8000000c11087c46 */ /* 0x000fc8000f800108 */
[----:B------:R-:W-:Y:S02]  /*0a00*/  PRMT R17, R8, 0x9910, RZ ;  /* 0x0000991008117816 */ /* 0x000fe400000000ff */
[----:B------:R-:W-:Y:S02]  /*0a10*/  PRMT R8, R27, 0x9910, RZ ;  /* 0x000099101b087816 */ /* 0x000fe400000000ff */
[----:B------:R-:W-:Y:S02]  /*0a20*/  VIADDMNMX R4, R22, -UR12, R17, !PT ;  /* 0x8000000c16047c46 */ /* 0x000fe4000f800111 */
[----:B------:R-:W-:Y:S02]  /*0a30*/  SEL R8, R8, RZ, P0 ;  /* 0x000000ff08087207 */ /* 0x000fe40000000000 */
[----:B------:R-:W-:Y:S01]  /*0a40*/  LOP3.LUT R17, R4, 0xffff, RZ, 0xc0, !PT ;  /* 0x0000ffff04117812 */ /* 0x000fe200078ec0ff */
[----:B------:R0:W-:Y:S01]  /*0a50*/  STG.E.U16 desc[UR8][R10.64+0x2], R4 ;  /* 0x000002040a007986 */ /* 0x0001e2000c101508 */
[----:B------:R-:W-:-:S02]  /*0a60*/  VIMNMX3.U16x2 R0, R0, R2, R4, !PT ;  /* 0x000000020000720f */ /* 0x000fc40007800204 */
[----:B------:R-:W-:Y:S01]  /*0a70*/  VIADDMNMX R8, R17, -UR12, R8, !PT ;  /* 0x8000000c11087c46 */ /* 0x000fe2000f800108 */
[----:B----4-:R-:W-:-:S03]  /*0a80*/  IMAD.IADD R17, R23, 0x1, R6 ;  /* 0x0000000117117824 */ /* 0x010fc600078e0206 */
[----:B------:R-:W-:Y:S02]  /*0a90*/  PRMT R6, R8, 0x9910, RZ ;  /* 0x0000991008067816 */ /* 0x000fe400000000ff */
[C---:B------:R-:W-:Y:S02]  /*0aa0*/  PRMT R8, R17.reuse, 0x9910, RZ ;  /* 0x0000991011087816 */ /* 0x040fe400000000ff */
[----:B------:R-:W-:Y:S02]  /*0ab0*/  ISETP.GE.AND P0, PT, R17, RZ, PT ;  /* 0x000000ff1100720c */ /* 0x000fe40003f06270 */
[----:B------:R-:W-:Y:S02]  /*0ac0*/  VIADDMNMX R6, R23, -UR12, R6, !PT ;  /* 0x8000000c17067c46 */ /* 0x000fe4000f800106 */
[----:B------:R-:W-:Y:S02]  /*0ad0*/  SEL R8, R8, RZ, P0 ;  /* 0x000000ff08087207 */ /* 0x000fe40000000000 */
[----:B------:R-:W-:Y:S01]  /*0ae0*/  LOP3.LUT R17, R6, 0xffff, RZ, 0xc0, !PT ;  /* 0x0000ffff06117812 */ /* 0x000fe200078ec0ff */
[----:B------:R0:W-:Y:S01]  /*0af0*/  STG.E.U16 desc[UR8][R10.64+0x4], R6 ;  /* 0x000004060a007986 */ /* 0x0001e2000c101508 */
[----:B------:R-:W-:-:S02]  /*0b00*/  ISETP.GT.AND P0, PT, R15, R20, PT ;  /* 0x000000140f00720c */ /* 0x000fc40003f04270 */
[----:B------:R-:W-:-:S04]  /*0b10*/  VIADDMNMX R8, R17, -UR12, R8, !PT ;  /* 0x8000000c11087c46 */ /* 0x000fc8000f800108 */
[----:B------:R-:W-:-:S04]  /*0b20*/  PRMT R17, R8, 0x9910, RZ ;  /* 0x0000991008117816 */ /* 0x000fc800000000ff */
[C-C-:B------:R-:W-:Y:S02]  /*0b30*/  VIADDMNMX R8, R24.reuse, -UR12, R17.reuse, !PT ;  /* 0x8000000c18087c46 */ /* 0x140fe4000f800111 */
[----:B------:R-:W-:Y:S02]  /*0b40*/  PRMT R17, R24, 0x7610, R17 ;  /* 0x0000761018117816 */ /* 0x000fe40000000011 */
[--C-:B------:R-:W-:Y:S01]  /*0b50*/  VIMNMX3.U16x2 R0, R0, R6, R8.reuse, !PT ;  /* 0x000000060000720f */ /* 0x100fe20007800208 */
[----:B------:R0:W-:Y:S01]  /*0b60*/  STG.E.U16 desc[UR8][R12.64+0x6], R8 ;  /* 0x000006080c007986 */ /* 0x0001e2000c101508 */
[----:B------:R-:W-:Y:S01]  /*0b70*/  IMAD.MOV.U32 R20, RZ, RZ, R8 ;  /* 0x000000ffff147224 */ /* 0x000fe200078e0008 */
[----:B------:R-:W-:Y:S06]  /*0b80*/  @P0 BRA `(.L_x_7) ;  /* 0xfffffff800d40947 */ /* 0x000fec000383ffff */
[----:B------:R-:W-:-:S05]  /*0b90*/  VIADD R16, R16, 0x1 ;  /* 0x0000000110107836 */ /* 0x000fca0000000000 */
[----:B0-----:R-:W-:-:S04]  /*0ba0*/  LOP3.LUT R10, R16, 0xffff, RZ, 0xc0, !PT ;  /* 0x0000ffff100a7812 */ /* 0x001fc800078ec0ff */
[----:B------:R-:W-:-:S13]  /*0bb0*/  ISETP.GT.AND P0, PT, R5, R10, PT ;  /* 0x0000000a0500720c */ /* 0x000fda0003f04270 */
[----:B------:R-:W-:Y:S05]  /*0bc0*/  @P0 BRA `(.L_x_8) ;  /* 0xfffffff800a40947 */ /* 0x000fea000383ffff */
[----:B------:R-:W-:Y:S05]  /*0bd0*/  BSYNC.RECONVERGENT B1 ;  /* 0x0000000000017941 */ /* 0x000fea0003800200 */
.L_x_6:
[----:B------:R-:W0:Y:S01]  /*0be0*/  S2UR UR6, SR_CgaCtaId ;  /* 0x00000000000679c3 */ /* 0x000e220000008800 */
[----:B------:R-:W-:Y:S01]  /*0bf0*/  UMOV UR4, 0x400 ;  /* 0x0000040000047882 */ /* 0x000fe20000000000 */
[----:B------:R-:W-:Y:S01]  /*0c00*/  PRMT R12, R2, 0x5410, R4 ;  /* 0x00005410020c7816 */ /* 0x000fe20000000004 */
[----:B------:R-:W-:Y:S01]  /*0c10*/  UIADD3 UR5, UPT, UPT, UR4, 0x40, URZ ;  /* 0x0000004004057890 */ /* 0x000fe2000fffe0ff */
[----:B------:R-:W-:Y:S01]  /*0c20*/  PRMT R10, R21, 0x5410, R22 ;  /* 0x00005410150a7816 */ /* 0x000fe20000000016 */
[----:B------:R-:W-:Y:S01]  /*0c30*/  UIADD3 UR7, UPT, UPT, UR4, 0x240, URZ ;  /* 0x0000024004077890 */ /* 0x000fe2000fffe0ff */
[----:B------:R-:W-:Y:S02]  /*0c40*/  PRMT R11, R23, 0x5410, R24 ;  /* 0x00005410170b7816 */ /* 0x000fe40000000018 */
[----:B------:R-:W-:Y:S01]  /*0c50*/  PRMT R13, R6, 0x5410, R8 ;  /* 0x00005410060d7816 */ /* 0x000fe20000000008 */
[----:B0-----:R-:W-:Y:S02]  /*0c60*/  ULEA UR5, UR6, UR5, 0x18 ;  /* 0x0000000506057291 */ /* 0x001fe4000f8ec0ff */
[----:B------:R-:W-:-:S02]  /*0c70*/  ULEA UR4, UR6, UR4, 0x18 ;  /* 0x0000000406047291 */ /* 0x000fc4000f8ec0ff */
[----:B------:R-:W-:Y:S02]  /*0c80*/  ULEA UR7, UR6, UR7, 0x18 ;  /* 0x0000000706077291 */ /* 0x000fe4000f8ec0ff */
[----:B------:R-:W-:-:S04]  /*0c90*/  LEA R2, R9, UR5, 0x3 ;  /* 0x0000000509027c11 */ /* 0x000fc8000f8e18ff */
[----:B------:R-:W-:Y:S01]  /*0ca0*/  LEA R3, R9, UR7, 0x3 ;  /* 0x0000000709037c11 */ /* 0x000fe2000f8e18ff */
[----:B------:R2:W-:Y:S04]  /*0cb0*/  STS.U8 [R9+UR4], R18 ;  /* 0x0000001209007988 */ /* 0x0005e80008000004 */
[----:B------:R2:W-:Y:S04]  /*0cc0*/  STS.64 [R2], R10 ;  /* 0x0000000a02007388 */ /* 0x0005e80000000a00 */
[----:B------:R2:W-:Y:S02]  /*0cd0*/  STS.64 [R3], R12 ;  /* 0x0000000c03007388 */ /* 0x0005e40000000a00 */
.L_x_2:
[----:B01-34-:R-:W-:Y:S05]  /*0ce0*/  BSYNC.RECONVERGENT B0 ;  /* 0x0000000000007941 */ /* 0x01bfea0003800200 */
.L_x_0:
[----:B--2---:R-:W0:Y:S01]  /*0cf0*/  LDC.64 R2, c[0x0][0x388] ;  /* 0x0000e200ff027b82 */ /* 0x004e220000000a00 */
[----:B------:R-:W-:Y:S01]  /*0d00*/  LOP3.LUT R5, R0, 0xffff, RZ, 0xc0, !PT ;  /* 0x0000ffff00057812 */ /* 0x000fe200078ec0ff */
[----:B0-----:R-:W-:-:S05]  /*0d10*/  IMAD.WIDE R2, R7, 0x4, R2 ;  /* 0x0000000407027825 */ /* 0x001fca00078e0202 */
[----:B------:R-:W-:Y:S01]  /*0d20*/  STG.E desc[UR8][R2.64], R5 ;  /* 0x0000000502007986 */ /* 0x000fe2000c101908 */
[----:B------:R-:W-:Y:S05]  /*0d30*/  EXIT ;  /* 0x000000000000794d */ /* 0x000fea0003800000 */
.L_x_9:
[----:B------:R-:W-:-:S00]  /*0d40*/  BRA `(.L_x_9) ;  /* 0xfffffffc00fc7947 */ /* 0x000fc0000383ffff */
[----:B------:R-:W-:-:S00]  /*0d50*/  NOP ;  /* 0x0000000000007918 */ /* 0x000fc00000000000 */
        /* <DEDUP_REMOVED lines=10> */
.L_x_10:


//--------------------- .nv.shared._Z20SmithWaterman_KernelPcPiS0_S0_Ps --------------------------
	.section	.nv.shared._Z20SmithWaterman_KernelPcPiS0_S0_Ps,"aw",@nobits
	.sectionflags	@""
	.align	2
.nv.shared._Z20SmithWaterman_KernelPcPiS0_S0_Ps:
	.zero		2112


//--------------------- .nv.shared.reserved.0     --------------------------
	.section	.nv.shared.reserved.0,"aw",@nobits
	.weak		__nv_reservedSMEM_offset_0_alias
	.size		__nv_reservedSMEM_offset_0_alias, 0, 64
	.other		__nv_reservedSMEM_offset_0_alias,@"STO_CUDA_RESERVED_SHARED STV_DEFAULT"
__nv_reservedSMEM_offset_0_alias:
	.zero		0
	.zero		64


//--------------------- .nv.constant0._Z20SmithWaterman_KernelPcPiS0_S0_Ps --------------------------
	.section	.nv.constant0._Z20SmithWaterman_KernelPcPiS0_S0_Ps,"a",@progbits
	.sectionflags	@""
	.align	4
.nv.constant0._Z20SmithWaterman_KernelPcPiS0_S0_Ps:
	.zero		936


//--------------------- SYMBOLS --------------------------

	.type		.nv.reservedSmem.offset0,@object
	.size		.nv.reservedSmem.offset0,0x4
	.type		.nv.reservedSmem.cap,@object
	.size		.nv.reservedSmem.cap,0x4
